//
// Generated by NVIDIA NVVM Compiler
//
// Compiler Build ID: CL-36424714
// Cuda compilation tools, release 13.0, V13.0.88
// Based on NVVM 20.0.0
//

.version 9.0
.target sm_100
.address_size 64

	// .globl	candidate4
// _ZZ10candidate4E15pad_temp_shared has been demoted
// _ZZ10candidate4E13kernel_shared has been demoted

.visible .entry candidate4(
	.param .u64 .ptr .align 1 candidate4_param_0,
	.param .u64 .ptr .align 1 candidate4_param_1,
	.param .u64 .ptr .align 1 candidate4_param_2
)
.maxntid 256
{
	.reg .pred 	%p<4>;
	.reg .b32 	%r<46>;
	.reg .b32 	%f<155>;
	.reg .b64 	%rd<17>;
	// demoted variable
	.shared .align 4 .b8 _ZZ10candidate4E15pad_temp_shared[256];
	// demoted variable
	.shared .align 4 .b8 _ZZ10candidate4E13kernel_shared[16384];
	ld.param.u64 	%rd6, [candidate4_param_0];
	ld.param.u64 	%rd7, [candidate4_param_1];
	ld.param.u64 	%rd5, [candidate4_param_2];
	cvta.to.global.u64 	%rd8, %rd7;
	cvta.to.global.u64 	%rd1, %rd6;
	mov.u32 	%r1, %tid.x;
	shr.u32 	%r14, %r1, 2;
	mul.lo.s32 	%r15, %r14, 196;
	mov.u32 	%r16, %ctaid.x;
	mul.hi.u32 	%r17, %r16, -1840700269;
	shr.u32 	%r18, %r17, 2;
	mul.lo.s32 	%r2, %r18, 28;
	shl.b32 	%r19, %r1, 30;
	shr.s32 	%r20, %r19, 31;
	and.b32  	%r21, %r20, 14;
	mul.lo.s32 	%r22, %r18, 7;
	sub.s32 	%r23, %r16, %r22;
	shl.b32 	%r3, %r23, 1;
	and.b32  	%r24, %r1, 1;
	or.b32  	%r25, %r15, %r24;
	add.s32 	%r26, %r25, %r2;
	add.s32 	%r27, %r26, %r3;
	add.s32 	%r44, %r27, %r21;
	shl.b32 	%r28, %r1, 2;
	mov.u32 	%r29, _ZZ10candidate4E15pad_temp_shared;
	add.s32 	%r5, %r29, %r28;
	shl.b32 	%r30, %r1, 6;
	or.b32  	%r31, %r30, %r1;
	and.b32  	%r32, %r31, 15375;
	shl.b32 	%r33, %r1, 3;
	and.b32  	%r34, %r33, 8;
	add.s32 	%r6, %r29, %r34;
	mov.u32 	%r35, _ZZ10candidate4E13kernel_shared;
	add.s32 	%r7, %r35, %r28;
	shl.b32 	%r36, %r1, 5;
	and.b32  	%r37, %r36, 8128;
	add.s32 	%r8, %r35, %r37;
	mul.wide.u32 	%rd9, %r32, 4;
	add.s64 	%rd10, %rd9, %rd8;
	add.s64 	%rd16, %rd10, 524288;
	mov.f32 	%f151, 0f00000000;
	mov.b32 	%r45, 0;
	mov.f32 	%f152, %f151;
	mov.f32 	%f153, %f151;
	mov.f32 	%f154, %f151;
$L__BB0_1:
	setp.gt.u32 	%p1, %r1, 63;
	bar.sync 	0;
	@%p1 bra 	$L__BB0_3;
	mul.wide.u32 	%rd11, %r44, 4;
	add.s64 	%rd12, %rd1, %rd11;
	ld.global.nc.f32 	%f10, [%rd12];
	st.shared.f32 	[%r5], %f10;
$L__BB0_3:
	ld.global.nc.f32 	%f11, [%rd16+-524288];
	st.shared.f32 	[%r7], %f11;
	ld.global.nc.f32 	%f12, [%rd16+-458752];
	st.shared.f32 	[%r7+1024], %f12;
	ld.global.nc.f32 	%f13, [%rd16+-393216];
	st.shared.f32 	[%r7+2048], %f13;
	ld.global.nc.f32 	%f14, [%rd16+-327680];
	st.shared.f32 	[%r7+3072], %f14;
	ld.global.nc.f32 	%f15, [%rd16+-262144];
	st.shared.f32 	[%r7+4096], %f15;
	ld.global.nc.f32 	%f16, [%rd16+-196608];
	st.shared.f32 	[%r7+5120], %f16;
	ld.global.nc.f32 	%f17, [%rd16+-131072];
	st.shared.f32 	[%r7+6144], %f17;
	ld.global.nc.f32 	%f18, [%rd16+-65536];
	st.shared.f32 	[%r7+7168], %f18;
	ld.global.nc.f32 	%f19, [%rd16];
	st.shared.f32 	[%r7+8192], %f19;
	ld.global.nc.f32 	%f20, [%rd16+65536];
	st.shared.f32 	[%r7+9216], %f20;
	ld.global.nc.f32 	%f21, [%rd16+131072];
	st.shared.f32 	[%r7+10240], %f21;
	ld.global.nc.f32 	%f22, [%rd16+196608];
	st.shared.f32 	[%r7+11264], %f22;
	ld.global.nc.f32 	%f23, [%rd16+262144];
	st.shared.f32 	[%r7+12288], %f23;
	ld.global.nc.f32 	%f24, [%rd16+327680];
	st.shared.f32 	[%r7+13312], %f24;
	ld.global.nc.f32 	%f25, [%rd16+393216];
	st.shared.f32 	[%r7+14336], %f25;
	ld.global.nc.f32 	%f26, [%rd16+458752];
	st.shared.f32 	[%r7+15360], %f26;
	bar.sync 	0;
	ld.shared.f32 	%f27, [%r6];
	ld.shared.f32 	%f28, [%r8];
	fma.rn.f32 	%f29, %f27, %f28, %f151;
	ld.shared.f32 	%f30, [%r6+4];
	fma.rn.f32 	%f31, %f28, %f30, %f152;
	ld.shared.f32 	%f32, [%r8+8192];
	fma.rn.f32 	%f33, %f27, %f32, %f153;
	fma.rn.f32 	%f34, %f32, %f30, %f154;
	ld.shared.f32 	%f35, [%r6+16];
	ld.shared.f32 	%f36, [%r8+4];
	fma.rn.f32 	%f37, %f35, %f36, %f29;
	ld.shared.f32 	%f38, [%r6+20];
	fma.rn.f32 	%f39, %f36, %f38, %f31;
	ld.shared.f32 	%f40, [%r8+8196];
	fma.rn.f32 	%f41, %f35, %f40, %f33;
	fma.rn.f32 	%f42, %f40, %f38, %f34;
	ld.shared.f32 	%f43, [%r6+32];
	ld.shared.f32 	%f44, [%r8+8];
	fma.rn.f32 	%f45, %f43, %f44, %f37;
	ld.shared.f32 	%f46, [%r6+36];
	fma.rn.f32 	%f47, %f44, %f46, %f39;
	ld.shared.f32 	%f48, [%r8+8200];
	fma.rn.f32 	%f49, %f43, %f48, %f41;
	fma.rn.f32 	%f50, %f48, %f46, %f42;
	ld.shared.f32 	%f51, [%r6+48];
	ld.shared.f32 	%f52, [%r8+12];
	fma.rn.f32 	%f53, %f51, %f52, %f45;
	ld.shared.f32 	%f54, [%r6+52];
	fma.rn.f32 	%f55, %f52, %f54, %f47;
	ld.shared.f32 	%f56, [%r8+8204];
	fma.rn.f32 	%f57, %f51, %f56, %f49;
	fma.rn.f32 	%f58, %f56, %f54, %f50;
	ld.shared.f32 	%f59, [%r6+64];
	ld.shared.f32 	%f60, [%r8+16];
	fma.rn.f32 	%f61, %f59, %f60, %f53;
	ld.shared.f32 	%f62, [%r6+68];
	fma.rn.f32 	%f63, %f60, %f62, %f55;
	ld.shared.f32 	%f64, [%r8+8208];
	fma.rn.f32 	%f65, %f59, %f64, %f57;
	fma.rn.f32 	%f66, %f64, %f62, %f58;
	ld.shared.f32 	%f67, [%r6+80];
	ld.shared.f32 	%f68, [%r8+20];
	fma.rn.f32 	%f69, %f67, %f68, %f61;
	ld.shared.f32 	%f70, [%r6+84];
	fma.rn.f32 	%f71, %f68, %f70, %f63;
	ld.shared.f32 	%f72, [%r8+8212];
	fma.rn.f32 	%f73, %f67, %f72, %f65;
	fma.rn.f32 	%f74, %f72, %f70, %f66;
	ld.shared.f32 	%f75, [%r6+96];
	ld.shared.f32 	%f76, [%r8+24];
	fma.rn.f32 	%f77, %f75, %f76, %f69;
	ld.shared.f32 	%f78, [%r6+100];
	fma.rn.f32 	%f79, %f76, %f78, %f71;
	ld.shared.f32 	%f80, [%r8+8216];
	fma.rn.f32 	%f81, %f75, %f80, %f73;
	fma.rn.f32 	%f82, %f80, %f78, %f74;
	ld.shared.f32 	%f83, [%r6+112];
	ld.shared.f32 	%f84, [%r8+28];
	fma.rn.f32 	%f85, %f83, %f84, %f77;
	ld.shared.f32 	%f86, [%r6+116];
	fma.rn.f32 	%f87, %f84, %f86, %f79;
	ld.shared.f32 	%f88, [%r8+8220];
	fma.rn.f32 	%f89, %f83, %f88, %f81;
	fma.rn.f32 	%f90, %f88, %f86, %f82;
	ld.shared.f32 	%f91, [%r6+128];
	ld.shared.f32 	%f92, [%r8+32];
	fma.rn.f32 	%f93, %f91, %f92, %f85;
	ld.shared.f32 	%f94, [%r6+132];
	fma.rn.f32 	%f95, %f92, %f94, %f87;
	ld.shared.f32 	%f96, [%r8+8224];
	fma.rn.f32 	%f97, %f91, %f96, %f89;
	fma.rn.f32 	%f98, %f96, %f94, %f90;
	ld.shared.f32 	%f99, [%r6+144];
	ld.shared.f32 	%f100, [%r8+36];
	fma.rn.f32 	%f101, %f99, %f100, %f93;
	ld.shared.f32 	%f102, [%r6+148];
	fma.rn.f32 	%f103, %f100, %f102, %f95;
	ld.shared.f32 	%f104, [%r8+8228];
	fma.rn.f32 	%f105, %f99, %f104, %f97;
	fma.rn.f32 	%f106, %f104, %f102, %f98;
	ld.shared.f32 	%f107, [%r6+160];
	ld.shared.f32 	%f108, [%r8+40];
	fma.rn.f32 	%f109, %f107, %f108, %f101;
	ld.shared.f32 	%f110, [%r6+164];
	fma.rn.f32 	%f111, %f108, %f110, %f103;
	ld.shared.f32 	%f112, [%r8+8232];
	fma.rn.f32 	%f113, %f107, %f112, %f105;
	fma.rn.f32 	%f114, %f112, %f110, %f106;
	ld.shared.f32 	%f115, [%r6+176];
	ld.shared.f32 	%f116, [%r8+44];
	fma.rn.f32 	%f117, %f115, %f116, %f109;
	ld.shared.f32 	%f118, [%r6+180];
	fma.rn.f32 	%f119, %f116, %f118, %f111;
	ld.shared.f32 	%f120, [%r8+8236];
	fma.rn.f32 	%f121, %f115, %f120, %f113;
	fma.rn.f32 	%f122, %f120, %f118, %f114;
	ld.shared.f32 	%f123, [%r6+192];
	ld.shared.f32 	%f124, [%r8+48];
	fma.rn.f32 	%f125, %f123, %f124, %f117;
	ld.shared.f32 	%f126, [%r6+196];
	fma.rn.f32 	%f127, %f124, %f126, %f119;
	ld.shared.f32 	%f128, [%r8+8240];
	fma.rn.f32 	%f129, %f123, %f128, %f121;
	fma.rn.f32 	%f130, %f128, %f126, %f122;
	ld.shared.f32 	%f131, [%r6+208];
	ld.shared.f32 	%f132, [%r8+52];
	fma.rn.f32 	%f133, %f131, %f132, %f125;
	ld.shared.f32 	%f134, [%r6+212];
	fma.rn.f32 	%f135, %f132, %f134, %f127;
	ld.shared.f32 	%f136, [%r8+8244];
	fma.rn.f32 	%f137, %f131, %f136, %f129;
	fma.rn.f32 	%f138, %f136, %f134, %f130;
	ld.shared.f32 	%f139, [%r6+224];
	ld.shared.f32 	%f140, [%r8+56];
	fma.rn.f32 	%f141, %f139, %f140, %f133;
	ld.shared.f32 	%f142, [%r6+228];
	fma.rn.f32 	%f143, %f140, %f142, %f135;
	ld.shared.f32 	%f144, [%r8+8248];
	fma.rn.f32 	%f145, %f139, %f144, %f137;
	fma.rn.f32 	%f146, %f144, %f142, %f138;
	ld.shared.f32 	%f147, [%r6+240];
	ld.shared.f32 	%f148, [%r8+60];
	fma.rn.f32 	%f151, %f147, %f148, %f141;
	ld.shared.f32 	%f149, [%r6+244];
	fma.rn.f32 	%f152, %f148, %f149, %f143;
	ld.shared.f32 	%f150, [%r8+8252];
	fma.rn.f32 	%f153, %f147, %f150, %f145;
	fma.rn.f32 	%f154, %f150, %f149, %f146;
	add.s32 	%r45, %r45, 1;
	add.s32 	%r44, %r44, 3136;
	add.s64 	%rd16, %rd16, 64;
	setp.ne.s32 	%p2, %r45, 64;
	@%p2 bra 	$L__BB0_1;
	cvta.to.global.u64 	%rd13, %rd5;
	shr.u32 	%r38, %r1, 1;
	mad.lo.s32 	%r39, %r38, 196, %r2;
	setp.eq.b32 	%p3, %r24, 1;
	selp.b32 	%r41, 14, 0, %p3;
	add.s32 	%r42, %r39, %r41;
	add.s32 	%r43, %r42, %r3;
	mul.wide.u32 	%rd14, %r43, 4;
	add.s64 	%rd15, %rd13, %rd14;
	st.global.f32 	[%rd15], %f151;
	st.global.f32 	[%rd15+4], %f152;
	st.global.f32 	[%rd15+100352], %f153;
	st.global.f32 	[%rd15+100356], %f154;
	ret;

}


// ===== COMPILED SASS (sm_100) =====

	.target	sm_100

	.elftype	@"ET_EXEC"


//--------------------- .note.nv.tkinfo           --------------------------
	.section	.note.nv.tkinfo,"",@"SHT_NOTE"
	.sectionflags	@"SHF_NOTE_NV_TKINFO"
	.tkinfo
        /*0018*/ 	.word	0x00000002
        /*0030*/ 	.string	""
        /*0030*/ 	.string	"ptxas"
        /*0030*/ 	.string	"Cuda compilation tools, release 13.0, V13.0.88"
        /*0030*/ 	.string	"Build cuda_13.0.r13.0/compiler.36424714_0"
        /*0030*/ 	.string	"-arch sm_100 -m 64 "



//--------------------- .note.nv.cuinfo           --------------------------
	.section	.note.nv.cuinfo,"",@"SHT_NOTE"
	.sectionflags	@"SHF_NOTE_NV_CUINFO"
        /*0018*/ 	.short	0x0002
        /*001a*/ 	.short	0x0064
        /*001c*/ 	.short	0x0082
	.zero		2


//--------------------- .nv.info                  --------------------------
	.section	.nv.info,"",@"SHT_CUDA_INFO"
	.align	4


	//----- nvinfo : EIATTR_REGCOUNT
	.align		4
        /*0000*/ 	.byte	0x04, 0x2f
        /*0002*/ 	.short	(.L_1 - .L_0)
	.align		4
.L_0:
        /*0004*/ 	.word	index@(candidate4)
        /*0008*/ 	.word	0x00000020


	//----- nvinfo : EIATTR_FRAME_SIZE
	.align		4
.L_1:
        /*000c*/ 	.byte	0x04, 0x11
        /*000e*/ 	.short	(.L_3 - .L_2)
	.align		4
.L_2:
        /*0010*/ 	.word	index@(candidate4)
        /*0014*/ 	.word	0x00000000


	//----- nvinfo : EIATTR_MIN_STACK_SIZE
	.align		4
.L_3:
        /*0018*/ 	.byte	0x04, 0x12
        /*001a*/ 	.short	(.L_5 - .L_4)
	.align		4
.L_4:
        /*001c*/ 	.word	index@(candidate4)
        /*0020*/ 	.word	0x00000000
.L_5:


//--------------------- .nv.compat                --------------------------
	.section	.nv.compat,"",@"SHT_CUDA_COMPAT_INFO"
	.align	4
        /*0000*/ 	.byte	0x02, 0x09, 0x00, 0x00, 0x02, 0x02, 0x01, 0x00, 0x02, 0x05, 0x05, 0x00, 0x03, 0x07, 0x01, 0x01
        /*0010*/ 	.byte	0x02, 0x03, 0x00, 0x00, 0x02, 0x06, 0x01, 0x00, 0x04, 0x0b, 0x08, 0x00, 0x09, 0x00, 0x00, 0x00
        /*0020*/ 	.byte	0x00, 0x00, 0x00, 0x00


//--------------------- .nv.info.candidate4       --------------------------
	.section	.nv.info.candidate4,"",@"SHT_CUDA_INFO"
	.sectionflags	@""
	.align	4


	//----- nvinfo : EIATTR_CUDA_API_VERSION
	.align		4
        /*0000*/ 	.byte	0x04, 0x37
        /*0002*/ 	.short	(.L_7 - .L_6)
.L_6:
        /*0004*/ 	.word	0x00000082


	//----- nvinfo : EIATTR_KPARAM_INFO
	.align		4
.L_7:
        /*0008*/ 	.byte	0x04, 0x17
        /*000a*/ 	.short	(.L_9 - .L_8)
.L_8:
        /*000c*/ 	.word	0x00000000
        /*0010*/ 	.short	0x0002
        /*0012*/ 	.short	0x0010
        /*0014*/ 	.byte	0x00, 0xf5, 0x21, 0x00


	//----- nvinfo : EIATTR_KPARAM_INFO
	.align		4
.L_9:
        /*0018*/ 	.byte	0x04, 0x17
        /*001a*/ 	.short	(.L_11 - .L_10)
.L_10:
        /*001c*/ 	.word	0x00000000
        /*0020*/ 	.short	0x0001
        /*0022*/ 	.short	0x0008
        /*0024*/ 	.byte	0x00, 0xf5, 0x21, 0x00


	//----- nvinfo : EIATTR_KPARAM_INFO
	.align		4
.L_11:
        /*0028*/ 	.byte	0x04, 0x17
        /*002a*/ 	.short	(.L_13 - .L_12)
.L_12:
        /*002c*/ 	.word	0x00000000
        /*0030*/ 	.short	0x0000
        /*0032*/ 	.short	0x0000
        /*0034*/ 	.byte	0x00, 0xf5, 0x21, 0x00


	//----- nvinfo : EIATTR_SPARSE_MMA_MASK
	.align		4
.L_13:
        /*0038*/ 	.byte	0x03, 0x50
        /*003a*/ 	.short	0x0000


	//----- nvinfo : EIATTR_MAXREG_COUNT
	.align		4
        /*003c*/ 	.byte	0x03, 0x1b
        /*003e*/ 	.short	0x00ff


	//----- nvinfo : EIATTR_NUM_BARRIERS
	.align		4
        /*0040*/ 	.byte	0x02, 0x4c
        /*0042*/ 	.byte	0x01
	.zero		1


	//----- nvinfo : EIATTR_MERCURY_ISA_VERSION
	.align		4
        /*0044*/ 	.byte	0x03, 0x5f
        /*0046*/ 	.short	0x0101


	//----- nvinfo : EIATTR_VRC_CTA_INIT_COUNT
	.align		4
        /*0048*/ 	.byte	0x02, 0x4a
	.zero		1
	.zero		1


	//----- nvinfo : EIATTR_EXIT_INSTR_OFFSETS
	.align		4
        /*004c*/ 	.byte	0x04, 0x1c
        /*004e*/ 	.short	(.L_15 - .L_14)


	//   ....[0]....
.L_14:
        /*0050*/ 	.word	0x00000b80


	//----- nvinfo : EIATTR_MAX_THREADS
	.align		4
.L_15:
        /*0054*/ 	.byte	0x04, 0x05
        /*0056*/ 	.short	(.L_17 - .L_16)
.L_16:
        /*0058*/ 	.word	0x00000100
        /*005c*/ 	.word	0x00000001
        /*0060*/ 	.word	0x00000001


	//----- nvinfo : EIATTR_CBANK_PARAM_SIZE
	.align		4
.L_17:
        /*0064*/ 	.byte	0x03, 0x19
        /*0066*/ 	.short	0x0018


	//----- nvinfo : EIATTR_PARAM_CBANK
	.align		4
        /*0068*/ 	.byte	0x04, 0x0a
        /*006a*/ 	.short	(.L_19 - .L_18)
	.align		4
.L_18:
        /*006c*/ 	.word	index@(.nv.constant0.candidate4)
        /*0070*/ 	.short	0x0380
        /*0072*/ 	.short	0x0018


	//----- nvinfo : EIATTR_SW_WAR
	.align		4
.L_19:
        /*0074*/ 	.byte	0x04, 0x36
        /*0076*/ 	.short	(.L_21 - .L_20)
.L_20:
        /*0078*/ 	.word	0x00000008
.L_21:


//--------------------- .nv.callgraph             --------------------------
	.section	.nv.callgraph,"",@"SHT_CUDA_CALLGRAPH"
	.align	4
	.sectionentsize	8
	.align		4
        /*0000*/ 	.word	0x00000000
	.align		4
        /*0004*/ 	.word	0xffffffff
	.align		4
        /*0008*/ 	.word	0x00000000
	.align		4
        /*000c*/ 	.word	0xfffffffe
	.align		4
        /*0010*/ 	.word	0x00000000
	.align		4
        /*0014*/ 	.word	0xfffffffd
	.align		4
        /*0018*/ 	.word	0x00000000
	.align		4
        /*001c*/ 	.word	0xfffffffc


//--------------------- .text.candidate4          --------------------------
	.section	.text.candidate4,"ax",@progbits
	.align	128
        .global         candidate4
        .type           candidate4,@function
        .size           candidate4,(.L_x_2 - candidate4)
        .other          candidate4,@"STO_CUDA_ENTRY STV_DEFAULT"
candidate4:
.text.candidate4:
[----:B------:R-:W-:Y:S01]  /*0000*/  LDC R1, c[0x0][0x37c] ;  /* 0x0000df00ff017b82 */ /* 0x000fe20000000800 */
[----:B------:R-:W0:Y:S07]  /*0010*/  S2R R22, SR_CTAID.X ;  /* 0x0000000000167919 */ /* 0x000e2e0000002500 */
[----:B------:R-:W1:Y:S01]  /*0020*/  LDC.64 R2, c[0x0][0x388] ;  /* 0x0000e200ff027b82 */ /* 0x000e620000000a00 */
[----:B------:R-:W-:Y:S01]  /*0030*/  UMOV UR4, 0x400 ;  /* 0x0000040000047882 */ /* 0x000fe20000000000 */
[----:B------:R-:W-:Y:S01]  /*0040*/  HFMA2 R21, -RZ, RZ, 0, 0 ;  /* 0x00000000ff157431 */ /* 0x000fe200000001ff */
[----:B------:R-:W2:Y:S01]  /*0050*/  S2R R0, SR_TID.X ;  /* 0x0000000000007919 */ /* 0x000ea20000002100 */
[----:B------:R-:W-:Y:S01]  /*0060*/  UIADD3 UR6, UPT, UPT, UR4, 0x100, URZ ;  /* 0x0000010004067890 */ /* 0x000fe2000fffe0ff */
[----:B------:R-:W-:Y:S01]  /*0070*/  MOV R27, RZ ;  /* 0x000000ff001b7202 */ /* 0x000fe20000000f00 */
[----:B------:R-:W3:Y:S01]  /*0080*/  LDCU.64 UR8, c[0x0][0x358] ;  /* 0x00006b00ff0877ac */ /* 0x000ee20008000a00 */
[----:B------:R-:W-:Y:S01]  /*0090*/  MOV R29, RZ ;  /* 0x000000ff001d7202 */ /* 0x000fe20000000f00 */
[----:B------:R-:W4:Y:S01]  /*00a0*/  S2UR UR7, SR_CgaCtaId ;  /* 0x00000000000779c3 */ /* 0x000f220000008800 */
[----:B0-----:R-:W-:Y:S01]  /*00b0*/  IMAD.HI.U32 R5, R22, -0x6db6db6d, RZ ;  /* 0x9249249316057827 */ /* 0x001fe200078e00ff */
[----:B----4-:R-:W-:-:S02]  /*00c0*/  ULEA UR5, UR7, UR4, 0x18 ;  /* 0x0000000407057291 */ /* 0x010fc4000f8ec0ff */
[----:B------:R-:W-:Y:S01]  /*00d0*/  ULEA UR6, UR7, UR6, 0x18 ;  /* 0x0000000607067291 */ /* 0x000fe2000f8ec0ff */
[C---:B--2---:R-:W-:Y:S01]  /*00e0*/  SHF.L.U32 R7, R0.reuse, 0x6, RZ ;  /* 0x0000000600077819 */ /* 0x044fe200000006ff */
[----:B------:R-:W-:Y:S01]  /*00f0*/  UMOV UR4, URZ ;  /* 0x000000ff00047c82 */ /* 0x000fe20008000000 */
[--C-:B------:R-:W-:Y:S02]  /*0100*/  SHF.R.U32.HI R4, RZ, 0x2, R0.reuse ;  /* 0x00000002ff047819 */ /* 0x100fe40000011600 */
[----:B------:R-:W-:Y:S02]  /*0110*/  LOP3.LUT R19, R0, 0x1, RZ, 0xc0, !PT ;  /* 0x0000000100137812 */ /* 0x000fe400078ec0ff */
[----:B------:R-:W-:Y:S02]  /*0120*/  SHF.R.U32.HI R5, RZ, 0x2, R5 ;  /* 0x00000002ff057819 */ /* 0x000fe40000011605 */
[----:B------:R-:W-:Y:S01]  /*0130*/  LOP3.LUT R7, R7, 0x3c0f, R0, 0xc8, !PT ;  /* 0x00003c0f07077812 */ /* 0x000fe200078ec800 */
[----:B------:R-:W-:Y:S01]  /*0140*/  IMAD R4, R4, 0xc4, R19 ;  /* 0x000000c404047824 */ /* 0x000fe200078e0213 */
[C---:B------:R-:W-:Y:S01]  /*0150*/  SHF.L.U32 R6, R0.reuse, 0x1e, RZ ;  /* 0x0000001e00067819 */ /* 0x040fe200000006ff */
[----:B------:R-:W-:Y:S01]  /*0160*/  IMAD R23, R5, 0x1c, RZ ;  /* 0x0000001c05177824 */ /* 0x000fe200078e02ff */
[----:B------:R-:W-:Y:S01]  /*0170*/  SHF.L.U32 R17, R0, 0x3, RZ ;  /* 0x0000000300117819 */ /* 0x000fe200000006ff */
[----:B-1----:R-:W-:Y:S01]  /*0180*/  IMAD.WIDE.U32 R2, R7, 0x4, R2 ;  /* 0x0000000407027825 */ /* 0x002fe200078e0002 */
[----:B------:R-:W-:-:S02]  /*0190*/  SHF.R.S32.HI R6, RZ, 0x1f, R6 ;  /* 0x0000001fff067819 */ /* 0x000fc40000011406 */
[----:B------:R-:W-:Y:S01]  /*01a0*/  LOP3.LUT R17, R17, 0x8, RZ, 0xc0, !PT ;  /* 0x0000000811117812 */ /* 0x000fe200078ec0ff */
[----:B------:R-:W-:Y:S01]  /*01b0*/  IMAD R22, R5, -0x7, R22 ;  /* 0xfffffff905167824 */ /* 0x000fe200078e0216 */
[----:B------:R-:W-:Y:S02]  /*01c0*/  IADD3 R5, PT, PT, R23, R4, RZ ;  /* 0x0000000417057210 */ /* 0x000fe40007ffe0ff */
[----:B------:R-:W-:Y:S02]  /*01d0*/  IADD3 R24, P0, PT, R2, 0x80000, RZ ;  /* 0x0008000002187810 */ /* 0x000fe40007f1e0ff */
[----:B------:R-:W-:Y:S02]  /*01e0*/  LOP3.LUT R6, R6, 0xe, RZ, 0xc0, !PT ;  /* 0x0000000e06067812 */ /* 0x000fe400078ec0ff */
[----:B------:R-:W-:Y:S02]  /*01f0*/  LEA R5, R22, R5, 0x1 ;  /* 0x0000000516057211 */ /* 0x000fe400078e08ff */
[----:B------:R-:W-:-:S02]  /*0200*/  IADD3.X R25, PT, PT, RZ, R3, RZ, P0, !PT ;  /* 0x00000003ff197210 */ /* 0x000fc400007fe4ff */
[----:B------:R-:W-:Y:S02]  /*0210*/  SHF.L.U32 R3, R0, 0x5, RZ ;  /* 0x0000000500037819 */ /* 0x000fe400000006ff */
[----:B------:R-:W-:Y:S01]  /*0220*/  IADD3 R2, PT, PT, R6, R5, RZ ;  /* 0x0000000506027210 */ /* 0x000fe20007ffe0ff */
[----:B------:R-:W-:Y:S01]  /*0230*/  HFMA2 R5, -RZ, RZ, 0, 0 ;  /* 0x00000000ff057431 */ /* 0x000fe200000001ff */
[----:B------:R-:W-:Y:S02]  /*0240*/  LOP3.LUT R3, R3, 0x1fc0, RZ, 0xc0, !PT ;  /* 0x00001fc003037812 */ /* 0x000fe400078ec0ff */
[C---:B------:R-:W-:Y:S02]  /*0250*/  LEA R18, R0.reuse, UR5, 0x2 ;  /* 0x0000000500127c11 */ /* 0x040fe4000f8e10ff */
[----:B---3--:R-:W-:-:S07]  /*0260*/  LEA R16, R0, UR6, 0x2 ;  /* 0x0000000600107c11 */ /* 0x008fce000f8e10ff */
.L_x_0:
[----:B------:R-:W-:Y:S01]  /*0270*/  ISETP.GT.U32.AND P0, PT, R0, 0x3f, PT ;  /* 0x0000003f0000780c */ /* 0x000fe20003f04070 */
[----:B------:R-:W2:Y:S04]  /*0280*/  LDG.E.CONSTANT R9, desc[UR8][R24.64+-0x80000] ;  /* 0xf800000818097981 */ /* 0x000ea8000c1e9900 */
[----:B------:R-:W3:Y:S04]  /*0290*/  LDG.E.CONSTANT R11, desc[UR8][R24.64+-0x70000] ;  /* 0xf9000008180b7981 */ /* 0x000ee8000c1e9900 */
[----:B------:R-:W4:Y:S04]  /*02a0*/  LDG.E.CONSTANT R13, desc[UR8][R24.64+-0x60000] ;  /* 0xfa000008180d7981 */ /* 0x000f28000c1e9900 */
[----:B------:R-:W0:Y:S01]  /*02b0*/  @!P0 LDC.64 R6, c[0x0][0x380] ;  /* 0x0000e000ff068b82 */ /* 0x000e220000000a00 */
[----:B------:R-:W5:Y:S04]  /*02c0*/  LDG.E.CONSTANT R15, desc[UR8][R24.64+-0x50000] ;  /* 0xfb000008180f7981 */ /* 0x000f68000c1e9900 */
[----:B------:R-:W5:Y:S04]  /*02d0*/  LDG.E.CONSTANT R4, desc[UR8][R24.64+-0x40000] ;  /* 0xfc00000818047981 */ /* 0x000f68000c1e9900 */
[----:B------:R-:W5:Y:S04]  /*02e0*/  LDG.E.CONSTANT R8, desc[UR8][R24.64+-0x20000] ;  /* 0xfe00000818087981 */ /* 0x000f68000c1e9900 */
[----:B------:R-:W5:Y:S04]  /*02f0*/  LDG.E.CONSTANT R10, desc[UR8][R24.64+-0x10000] ;  /* 0xff000008180a7981 */ /* 0x000f68000c1e9900 */
[----:B------:R-:W5:Y:S04]  /*0300*/  LDG.E.CONSTANT R12, desc[UR8][R24.64] ;  /* 0x00000008180c7981 */ /* 0x000f68000c1e9900 */
[----:B------:R-:W5:Y:S01]  /*0310*/  LDG.E.CONSTANT R20, desc[UR8][R24.64+0x10000] ;  /* 0x0100000818147981 */ /* 0x000f62000c1e9900 */
[----:B0-----:R-:W-:-:S03]  /*0320*/  @!P0 IMAD.WIDE.U32 R6, R2, 0x4, R6 ;  /* 0x0000000402068825 */ /* 0x001fc600078e0006 */
[----:B------:R-:W5:Y:S04]  /*0330*/  LDG.E.CONSTANT R26, desc[UR8][R24.64+0x20000] ;  /* 0x02000008181a7981 */ /* 0x000f68000c1e9900 */
[----:B------:R-:W5:Y:S04]  /*0340*/  LDG.E.CONSTANT R28, desc[UR8][R24.64+0x30000] ;  /* 0x03000008181c7981 */ /* 0x000f68000c1e9900 */
[----:B------:R-:W2:Y:S01]  /*0350*/  @!P0 LDG.E.CONSTANT R7, desc[UR8][R6.64] ;  /* 0x0000000806078981 */ /* 0x000ea2000c1e9900 */
[----:B------:R-:W-:Y:S06]  /*0360*/  BAR.SYNC.DEFER_BLOCKING 0x0 ;  /* 0x0000000000007b1d */ /* 0x000fec0000010000 */
[----:B------:R-:W5:Y:S04]  /*0370*/  LDG.E.CONSTANT R6, desc[UR8][R24.64+-0x30000] ;  /* 0xfd00000818067981 */ /* 0x000f68000c1e9900 */
[----:B--2---:R0:W-:Y:S04]  /*0380*/  @!P0 STS [R18], R7 ;  /* 0x0000000712008388 */ /* 0x0041e80000000800 */
[----:B------:R1:W-:Y:S04]  /*0390*/  STS [R16], R9 ;  /* 0x0000000910007388 */ /* 0x0003e80000000800 */
[----:B---3--:R2:W-:Y:S04]  /*03a0*/  STS [R16+0x400], R11 ;  /* 0x0004000b10007388 */ /* 0x0085e80000000800 */
[----:B----4-:R3:W-:Y:S04]  /*03b0*/  STS [R16+0x800], R13 ;  /* 0x0008000d10007388 */ /* 0x0107e80000000800 */
[----:B0-----:R-:W4:Y:S04]  /*03c0*/  LDG.E.CONSTANT R7, desc[UR8][R24.64+0x40000] ;  /* 0x0400000818077981 */ /* 0x001f28000c1e9900 */
[----:B-1----:R-:W4:Y:S04]  /*03d0*/  LDG.E.CONSTANT R9, desc[UR8][R24.64+0x50000] ;  /* 0x0500000818097981 */ /* 0x002f28000c1e9900 */
[----:B--2---:R-:W2:Y:S04]  /*03e0*/  LDG.E.CONSTANT R11, desc[UR8][R24.64+0x60000] ;  /* 0x06000008180b7981 */ /* 0x004ea8000c1e9900 */
[----:B---3--:R-:W3:Y:S04]  /*03f0*/  LDG.E.CONSTANT R13, desc[UR8][R24.64+0x70000] ;  /* 0x07000008180d7981 */ /* 0x008ee8000c1e9900 */
[----:B-----5:R-:W-:Y:S04]  /*0400*/  STS [R16+0xc00], R15 ;  /* 0x000c000f10007388 */ /* 0x020fe80000000800 */
[----:B------:R-:W-:Y:S04]  /*0410*/  STS [R16+0x1000], R4 ;  /* 0x0010000410007388 */ /* 0x000fe80000000800 */
[----:B------:R-:W-:Y:S04]  /*0420*/  STS [R16+0x1400], R6 ;  /* 0x0014000610007388 */ /* 0x000fe80000000800 */
[----:B------:R-:W-:Y:S04]  /*0430*/  STS [R16+0x1800], R8 ;  /* 0x0018000810007388 */ /* 0x000fe80000000800 */
[----:B------:R-:W-:Y:S04]  /*0440*/  STS [R16+0x1c00], R10 ;  /* 0x001c000a10007388 */ /* 0x000fe80000000800 */
[----:B------:R-:W-:Y:S04]  /*0450*/  STS [R16+0x2000], R12 ;  /* 0x0020000c10007388 */ /* 0x000fe80000000800 */
[----:B------:R-:W-:Y:S04]  /*0460*/  STS [R16+0x2400], R20 ;  /* 0x0024001410007388 */ /* 0x000fe80000000800 */
[----:B------:R-:W-:Y:S04]  /*0470*/  STS [R16+0x2800], R26 ;  /* 0x0028001a10007388 */ /* 0x000fe80000000800 */
[----:B------:R-:W-:Y:S04]  /*0480*/  STS [R16+0x2c00], R28 ;  /* 0x002c001c10007388 */ /* 0x000fe80000000800 */
[----:B----4-:R-:W-:Y:S04]  /*0490*/  STS [R16+0x3000], R7 ;  /* 0x0030000710007388 */ /* 0x010fe80000000800 */
[----:B------:R-:W-:Y:S04]  /*04a0*/  STS [R16+0x3400], R9 ;  /* 0x0034000910007388 */ /* 0x000fe80000000800 */
[----:B--2---:R-:W-:Y:S04]  /*04b0*/  STS [R16+0x3800], R11 ;  /* 0x0038000b10007388 */ /* 0x004fe80000000800 */
[----:B---3--:R-:W-:Y:S01]  /*04c0*/  STS [R16+0x3c00], R13 ;  /* 0x003c000d10007388 */ /* 0x008fe20000000800 */
[----:B------:R-:W-:Y:S06]  /*04d0*/  BAR.SYNC.DEFER_BLOCKING 0x0 ;  /* 0x0000000000007b1d */ /* 0x000fec0000010000 */
[----:B------:R-:W-:Y:S04]  /*04e0*/  LDS.64 R6, [R17+UR5] ;  /* 0x0000000511067984 */ /* 0x000fe80008000a00 */
[----:B------:R-:W0:Y:S04]  /*04f0*/  LDS.128 R8, [R3+UR6] ;  /* 0x0000000603087984 */ /* 0x000e280008000c00 */
[----:B------:R-:W1:Y:S01]  /*0500*/  LDS.128 R12, [R3+UR6+0x2000] ;  /* 0x00200006030c7984 */ /* 0x000e620008000c00 */
[----:B0-----:R-:W-:-:S03]  /*0510*/  FFMA R20, R6, R8, R5 ;  /* 0x0000000806147223 */ /* 0x001fc60000000005 */
[----:B------:R-:W0:Y:S01]  /*0520*/  LDS.64 R4, [R17+UR5+0x10] ;  /* 0x0000100511047984 */ /* 0x000e220008000a00 */
[-C--:B------:R-:W-:Y:S01]  /*0530*/  FFMA R8, R8, R7.reuse, R27 ;  /* 0x0000000708087223 */ /* 0x080fe2000000001b */
[----:B-1----:R-:W-:Y:S01]  /*0540*/  FFMA R26, R6, R12, R21 ;  /* 0x0000000c061a7223 */ /* 0x002fe20000000015 */
[----:B------:R-:W-:Y:S02]  /*0550*/  FFMA R12, R12, R7, R29 ;  /* 0x000000070c0c7223 */ /* 0x000fe4000000001d */
[----:B------:R-:W1:Y:S01]  /*0560*/  LDS.64 R6, [R17+UR5+0x20] ;  /* 0x0000200511067984 */ /* 0x000e620008000a00 */
[C---:B0-----:R-:W-:Y:S01]  /*0570*/  FFMA R27, R4.reuse, R9, R20 ;  /* 0x00000009041b7223 */ /* 0x041fe20000000014 */
[----:B------:R-:W-:Y:S01]  /*0580*/  FFMA R29, R4, R13, R26 ;  /* 0x0000000d041d7223 */ /* 0x000fe2000000001a */
[----:B------:R-:W-:Y:S01]  /*0590*/  FFMA R9, R9, R5, R8 ;  /* 0x0000000509097223 */ /* 0x000fe20000000008 */
[----:B------:R-:W0:Y:S01]  /*05a0*/  LDS.64 R20, [R17+UR5+0x30] ;  /* 0x0000300511147984 */ /* 0x000e220008000a00 */
[----:B------:R-:W-:Y:S01]  /*05b0*/  FFMA R4, R5, R13, R12 ;  /* 0x0000000d05047223 */ /* 0x000fe2000000000c */
[C---:B-1----:R-:W-:Y:S01]  /*05c0*/  FFMA R26, R6.reuse, R14, R29 ;  /* 0x0000000e061a7223 */ /* 0x042fe2000000001d */
[----:B------:R-:W-:Y:S01]  /*05d0*/  FFMA R13, R6, R10, R27 ;  /* 0x0000000a060d7223 */ /* 0x000fe2000000001b */
[----:B------:R-:W-:Y:S01]  /*05e0*/  FFMA R12, R10, R7, R9 ;  /* 0x000000070a0c7223 */ /* 0x000fe20000000009 */
[----:B------:R-:W-:Y:S01]  /*05f0*/  FFMA R14, R7, R14, R4 ;  /* 0x0000000e070e7223 */ /* 0x000fe20000000004 */
[----:B------:R-:W-:Y:S04]  /*0600*/  LDS.64 R8, [R17+UR5+0x40] ;  /* 0x0000400511087984 */ /* 0x000fe80008000a00 */
[----:B------:R-:W1:Y:S01]  /*0610*/  LDS.128 R4, [R3+UR6+0x10] ;  /* 0x0000100603047984 */ /* 0x000e620008000c00 */
[C---:B0-----:R-:W-:Y:S01]  /*0620*/  FFMA R10, R20.reuse, R11, R13 ;  /* 0x0000000b140a7223 */ /* 0x041fe2000000000d */
[----:B------:R-:W-:Y:S01]  /*0630*/  FFMA R11, R11, R21, R12 ;  /* 0x000000150b0b7223 */ /* 0x000fe2000000000c */
[-C--:B------:R-:W-:Y:S01]  /*0640*/  FFMA R27, R20, R15.reuse, R26 ;  /* 0x0000000f141b7223 */ /* 0x080fe2000000001a */
[----:B------:R-:W-:-:S02]  /*0650*/  FFMA R29, R21, R15, R14 ;  /* 0x0000000f151d7223 */ /* 0x000fc4000000000e */
[----:B------:R-:W0:Y:S01]  /*0660*/  LDS.128 R12, [R3+UR6+0x2010] ;  /* 0x00201006030c7984 */ /* 0x000e220008000c00 */
[----:B-1----:R-:W-:Y:S01]  /*0670*/  FFMA R21, R8, R4, R10 ;  /* 0x0000000408157223 */ /* 0x002fe2000000000a */
[-C--:B------:R-:W-:Y:S02]  /*0680*/  FFMA R4, R4, R9.reuse, R11 ;  /* 0x0000000904047223 */ /* 0x080fe4000000000b */
[----:B------:R-:W1:Y:S01]  /*0690*/  LDS.64 R10, [R17+UR5+0x50] ;  /* 0x00005005110a7984 */ /* 0x000e620008000a00 */
[----:B0-----:R-:W-:Y:S01]  /*06a0*/  FFMA R20, R8, R12, R27 ;  /* 0x0000000c08147223 */ /* 0x001fe2000000001b */
[----:B------:R-:W-:Y:S02]  /*06b0*/  FFMA R12, R12, R9, R29 ;  /* 0x000000090c0c7223 */ /* 0x000fe4000000001d */
[----:B------:R-:W0:Y:S01]  /*06c0*/  LDS.64 R8, [R17+UR5+0x60] ;  /* 0x0000600511087984 */ /* 0x000e220008000a00 */
[----:B-1----:R-:W-:Y:S01]  /*06d0*/  FFMA R21, R10, R5, R21 ;  /* 0x000000050a157223 */ /* 0x002fe20000000015 */
[----:B------:R-:W-:-:S02]  /*06e0*/  FFMA R29, R5, R11, R4 ;  /* 0x0000000b051d7223 */ /* 0x000fc40000000004 */
[----:B------:R-:W1:Y:S01]  /*06f0*/  LDS.64 R4, [R17+UR5+0x70] ;  /* 0x0000700511047984 */ /* 0x000e620008000a00 */
[-C--:B------:R-:W-:Y:S01]  /*0700*/  FFMA R20, R10, R13.reuse, R20 ;  /* 0x0000000d0a147223 */ /* 0x080fe20000000014 */
[----:B------:R-:W-:Y:S01]  /*0710*/  FFMA R12, R11, R13, R12 ;  /* 0x0000000d0b0c7223 */ /* 0x000fe2000000000c */
[----:B0-----:R-:W-:Y:S01]  /*0720*/  FFMA R27, R8, R6, R21 ;  /* 0x00000006081b7223 */ /* 0x001fe20000000015 */
[----:B------:R-:W-:Y:S01]  /*0730*/  FFMA R6, R6, R9, R29 ;  /* 0x0000000906067223 */ /* 0x000fe2000000001d */
[-C--:B------:R-:W-:Y:S01]  /*0740*/  FFMA R20, R8, R14.reuse, R20 ;  /* 0x0000000e08147223 */ /* 0x080fe20000000014 */
[----:B------:R-:W-:Y:S02]  /*0750*/  FFMA R14, R9, R14, R12 ;  /* 0x0000000e090e7223 */ /* 0x000fe4000000000c */
[----:B------:R-:W-:Y:S01]  /*0760*/  LDS.64 R12, [R17+UR5+0x80] ;  /* 0x00008005110c7984 */ /* 0x000fe20008000a00 */
[----:B-1----:R-:W-:-:S03]  /*0770*/  FFMA R21, R4, R15, R20 ;  /* 0x0000000f04157223 */ /* 0x002fc60000000014 */
[----:B------:R-:W0:Y:S01]  /*0780*/  LDS.128 R8, [R3+UR6+0x20] ;  /* 0x0000200603087984 */ /* 0x000e220008000c00 */
[----:B------:R-:W-:Y:S01]  /*0790*/  FFMA R27, R4, R7, R27 ;  /* 0x00000007041b7223 */ /* 0x000fe2000000001b */
[----:B------:R-:W-:Y:S01]  /*07a0*/  FFMA R29, R7, R5, R6 ;  /* 0x00000005071d7223 */ /* 0x000fe20000000006 */
[----:B------:R-:W-:Y:S02]  /*07b0*/  FFMA R20, R5, R15, R14 ;  /* 0x0000000f05147223 */ /* 0x000fe4000000000e */
[----:B------:R-:W1:Y:S04]  /*07c0*/  LDS.128 R4, [R3+UR6+0x2020] ;  /* 0x0020200603047984 */ /* 0x000e680008000c00 */
[----:B------:R-:W2:Y:S01]  /*07d0*/  LDS.64 R14, [R17+UR5+0x90] ;  /* 0x00009005110e7984 */ /* 0x000ea20008000a00 */
[----:B0-----:R-:W-:Y:S01]  /*07e0*/  FFMA R27, R12, R8, R27 ;  /* 0x000000080c1b7223 */ /* 0x001fe2000000001b */
[-C--:B------:R-:W-:Y:S01]  /*07f0*/  FFMA R8, R8, R13.reuse, R29 ;  /* 0x0000000d08087223 */ /* 0x080fe2000000001d */
[----:B-1----:R-:W-:Y:S01]  /*0800*/  FFMA R26, R12, R4, R21 ;  /* 0x000000040c1a7223 */ /* 0x002fe20000000015 */
[----:B------:R-:W-:-:S02]  /*0810*/  FFMA R20, R4, R13, R20 ;  /* 0x0000000d04147223 */ /* 0x000fc40000000014 */
[----:B------:R-:W0:Y:S01]  /*0820*/  LDS.64 R12, [R17+UR5+0xa0] ;  /* 0x0000a005110c7984 */ /* 0x000e220008000a00 */
[C---:B--2---:R-:W-:Y:S01]  /*0830*/  FFMA R21, R14.reuse, R9, R27 ;  /* 0x000000090e157223 */ /* 0x044fe2000000001b */
[----:B------:R-:W-:Y:S01]  /*0840*/  FFMA R9, R9, R15, R8 ;  /* 0x0000000f09097223 */ /* 0x000fe20000000008 */
[-C--:B------:R-:W-:Y:S01]  /*0850*/  FFMA R27, R14, R5.reuse, R26 ;  /* 0x000000050e1b7223 */ /* 0x080fe2000000001a */
[----:B------:R-:W-:Y:S02]  /*0860*/  FFMA R8, R15, R5, R20 ;  /* 0x000000050f087223 */ /* 0x000fe40000000014 */
[----:B------:R-:W1:Y:S01]  /*0870*/  LDS.64 R4, [R17+UR5+0xb0] ;  /* 0x0000b00511047984 */ /* 0x000e620008000a00 */
[C---:B0-----:R-:W-:Y:S01]  /*0880*/  FFMA R21, R12.reuse, R10, R21 ;  /* 0x0000000a0c157223 */ /* 0x041fe20000000015 */
[-C--:B------:R-:W-:Y:S01]  /*0890*/  FFMA R20, R12, R6.reuse, R27 ;  /* 0x000000060c147223 */ /* 0x080fe2000000001b */
[----:B------:R-:W-:Y:S01]  /*08a0*/  FFMA R10, R10, R13, R9 ;  /* 0x0000000d0a0a7223 */ /* 0x000fe20000000009 */
[----:B------:R-:W-:-:S02]  /*08b0*/  FFMA R6, R13, R6, R8 ;  /* 0x000000060d067223 */ /* 0x000fc40000000008 */
[----:B------:R-:W-:Y:S04]  /*08c0*/  LDS.64 R8, [R17+UR5+0xc0] ;  /* 0x0000c00511087984 */ /* 0x000fe80008000a00 */
[----:B------:R-:W0:Y:S01]  /*08d0*/  LDS.128 R12, [R3+UR6+0x30] ;  /* 0x00003006030c7984 */ /* 0x000e220008000c00 */
[C---:B-1----:R-:W-:Y:S01]  /*08e0*/  FFMA R21, R4.reuse, R11, R21 ;  /* 0x0000000b04157223 */ /* 0x042fe20000000015 */
[----:B------:R-:W-:Y:S01]  /*08f0*/  FFMA R11, R11, R5, R10 ;  /* 0x000000050b0b7223 */ /* 0x000fe2000000000a */
[-C--:B------:R-:W-:Y:S01]  /*0900*/  FFMA R27, R4, R7.reuse, R20 ;  /* 0x00000007041b7223 */ /* 0x080fe20000000014 */
[----:B------:R-:W-:Y:S02]  /*0910*/  FFMA R29, R5, R7, R6 ;  /* 0x00000007051d7223 */ /* 0x000fe40000000006 */
[----:B------:R-:W1:Y:S01]  /*0920*/  LDS.128 R4, [R3+UR6+0x2030] ;  /* 0x0020300603047984 */ /* 0x000e620008000c00 */
[----:B0-----:R-:W-:Y:S01]  /*0930*/  FFMA R21, R8, R12, R21 ;  /* 0x0000000c08157223 */ /* 0x001fe20000000015 */
[----:B------:R-:W-:-:S02]  /*0940*/  FFMA R12, R12, R9, R11 ;  /* 0x000000090c0c7223 */ /* 0x000fc4000000000b */
[----:B------:R-:W0:Y:S01]  /*0950*/  LDS.64 R10, [R17+UR5+0xd0] ;  /* 0x0000d005110a7984 */ /* 0x000e220008000a00 */
[----:B-1----:R-:W-:Y:S01]  /*0960*/  FFMA R20, R8, R4, R27 ;  /* 0x0000000408147223 */ /* 0x002fe2000000001b */
[----:B------:R-:W-:Y:S02]  /*0970*/  FFMA R4, R4, R9, R29 ;  /* 0x0000000904047223 */ /* 0x000fe4000000001d */
[----:B------:R-:W1:Y:S01]  /*0980*/  LDS.64 R8, [R17+UR5+0xe0] ;  /* 0x0000e00511087984 */ /* 0x000e620008000a00 */
[----:B------:R-:W-:Y:S01]  /*0990*/  UIADD3 UR4, UPT, UPT, UR4, 0x1, URZ ;  /* 0x0000000104047890 */ /* 0x000fe2000fffe0ff */
[C---:B0-----:R-:W-:Y:S01]  /*09a0*/  FFMA R21, R10.reuse, R13, R21 ;  /* 0x0000000d0a157223 */ /* 0x041fe20000000015 */
[----:B------:R-:W-:Y:S02]  /*09b0*/  FFMA R27, R13, R11, R12 ;  /* 0x0000000b0d1b7223 */ /* 0x000fe4000000000c */
[----:B------:R-:W0:Y:S01]  /*09c0*/  LDS.64 R12, [R17+UR5+0xf0] ;  /* 0x0000f005110c7984 */ /* 0x000e220008000a00 */
[----:B------:R-:W-:Y:S01]  /*09d0*/  UISETP.NE.AND UP0, UPT, UR4, 0x40, UPT ;  /* 0x000000400400788c */ /* 0x000fe2000bf05270 */
[-C--:B------:R-:W-:Y:S01]  /*09e0*/  FFMA R29, R10, R5.reuse, R20 ;  /* 0x000000050a1d7223 */ /* 0x080fe20000000014 */
[----:B------:R-:W-:Y:S01]  /*09f0*/  FFMA R4, R11, R5, R4 ;  /* 0x000000050b047223 */ /* 0x000fe20000000004 */
[----:B-1----:R-:W-:Y:S01]  /*0a00*/  FFMA R21, R8, R14, R21 ;  /* 0x0000000e08157223 */ /* 0x002fe20000000015 */
[----:B------:R-:W-:Y:S01]  /*0a10*/  IADD3 R24, P0, PT, R24, 0x40, RZ ;  /* 0x0000004018187810 */ /* 0x000fe20007f1e0ff */
[----:B------:R-:W-:Y:S01]  /*0a20*/  FFMA R14, R14, R9, R27 ;  /* 0x000000090e0e7223 */ /* 0x000fe2000000001b */
[-C--:B------:R-:W-:Y:S01]  /*0a30*/  FFMA R8, R8, R6.reuse, R29 ;  /* 0x0000000608087223 */ /* 0x080fe2000000001d */
[----:B------:R-:W-:Y:S01]  /*0a40*/  FFMA R4, R9, R6, R4 ;  /* 0x0000000609047223 */ /* 0x000fe20000000004 */
[----:B------:R-:W-:-:S02]  /*0a50*/  IADD3.X R25, PT, PT, RZ, R25, RZ, P0, !PT ;  /* 0x00000019ff197210 */ /* 0x000fc400007fe4ff */
[----:B------:R-:W-:Y:S01]  /*0a60*/  IADD3 R2, PT, PT, R2, 0xc40, RZ ;  /* 0x00000c4002027810 */ /* 0x000fe20007ffe0ff */
[C---:B0-----:R-:W-:Y:S01]  /*0a70*/  FFMA R5, R12.reuse, R15, R21 ;  /* 0x0000000f0c057223 */ /* 0x041fe20000000015 */
[----:B------:R-:W-:Y:S01]  /*0a80*/  FFMA R27, R15, R13, R14 ;  /* 0x0000000d0f1b7223 */ /* 0x000fe2000000000e */
[-C--:B------:R-:W-:Y:S01]  /*0a90*/  FFMA R21, R12, R7.reuse, R8 ;  /* 0x000000070c157223 */ /* 0x080fe20000000008 */
[----:B------:R-:W-:Y:S01]  /*0aa0*/  FFMA R29, R13, R7, R4 ;  /* 0x000000070d1d7223 */ /* 0x000fe20000000004 */
[----:B------:R-:W-:Y:S06]  /*0ab0*/  BRA.U UP0, `(.L_x_0) ;  /* 0xfffffff500ec7547 */ /* 0x000fec000b83ffff */
[----:B------:R-:W0:Y:S01]  /*0ac0*/  LDC.64 R2, c[0x0][0x390] ;  /* 0x0000e400ff027b82 */ /* 0x000e220000000a00 */
[----:B------:R-:W-:Y:S02]  /*0ad0*/  ISETP.NE.U32.AND P0, PT, R19, 0x1, PT ;  /* 0x000000011300780c */ /* 0x000fe40003f05070 */
[----:B------:R-:W-:-:S05]  /*0ae0*/  SHF.R.U32.HI R0, RZ, 0x1, R0 ;  /* 0x00000001ff007819 */ /* 0x000fca0000011600 */
[----:B------:R-:W-:-:S05]  /*0af0*/  IMAD R0, R0, 0xc4, R23 ;  /* 0x000000c400007824 */ /* 0x000fca00078e0217 */
[C---:B------:R-:W-:Y:S02]  /*0b00*/  IADD3 R7, PT, PT, R0.reuse, 0xe, RZ ;  /* 0x0000000e00077810 */ /* 0x040fe40007ffe0ff */
[----:B------:R-:W-:-:S04]  /*0b10*/  @P0 IADD3 R7, PT, PT, R0, RZ, RZ ;  /* 0x000000ff00070210 */ /* 0x000fc80007ffe0ff */
[----:B------:R-:W-:-:S05]  /*0b20*/  LEA R7, R22, R7, 0x1 ;  /* 0x0000000716077211 */ /* 0x000fca00078e08ff */
[----:B0-----:R-:W-:-:S05]  /*0b30*/  IMAD.WIDE.U32 R2, R7, 0x4, R2 ;  /* 0x0000000407027825 */ /* 0x001fca00078e0002 */
[----:B------:R-:W-:Y:S04]  /*0b40*/  STG.E desc[UR8][R2.64], R5 ;  /* 0x0000000502007986 */ /* 0x000fe8000c101908 */
[----:B------:R-:W-:Y:S04]  /*0b50*/  STG.E desc[UR8][R2.64+0x4], R27 ;  /* 0x0000041b02007986 */ /* 0x000fe8000c101908 */
[----:B------:R-:W-:Y:S04]  /*0b60*/  STG.E desc[UR8][R2.64+0x18800], R21 ;  /* 0x0188001502007986 */ /* 0x000fe8000c101908 */
[----:B------:R-:W-:Y:S01]  /*0b70*/  STG.E desc[UR8][R2.64+0x18804], R29 ;  /* 0x0188041d02007986 */ /* 0x000fe2000c101908 */
[----:B------:R-:W-:Y:S05]  /*0b80*/  EXIT ;  /* 0x000000000000794d */ /* 0x000fea0003800000 */
.L_x_1:
[----:B------:R-:W-:-:S00]  /*0b90*/  BRA `(.L_x_1) ;  /* 0xfffffffc00fc7947 */ /* 0x000fc0000383ffff */
[----:B------:R-:W-:-:S00]  /*0ba0*/  NOP ;  /* 0x0000000000007918 */ /* 0x000fc00000000000 */
        /* <DEDUP_REMOVED lines=13> */
.L_x_2:


//--------------------- .nv.shared.candidate4     --------------------------
	.section	.nv.shared.candidate4,"aw",@nobits
	.sectionflags	@""
	.align	4
.nv.shared.candidate4:
	.zero		17664


//--------------------- .nv.shared.reserved.0     --------------------------
	.section	.nv.shared.reserved.0,"aw",@nobits
	.weak		__nv_reservedSMEM_offset_0_alias
	.size		__nv_reservedSMEM_offset_0_alias, 0, 64
	.other		__nv_reservedSMEM_offset_0_alias,@"STO_CUDA_RESERVED_SHARED STV_DEFAULT"
__nv_reservedSMEM_offset_0_alias:
	.zero		0
	.zero		64


//--------------------- .nv.constant0.candidate4  --------------------------
	.section	.nv.constant0.candidate4,"a",@progbits
	.sectionflags	@""
	.align	4
.nv.constant0.candidate4:
	.zero		920


//--------------------- SYMBOLS --------------------------

	.type		.nv.reservedSmem.offset0,@object
	.size		.nv.reservedSmem.offset0,0x4
	.type		.nv.reservedSmem.cap,@object
	.size		.nv.reservedSmem.cap,0x4
